	.headerflags	@"EF_CUDA_TEXMODE_UNIFIED EF_CUDA_64BIT_ADDRESS EF_CUDA_ACCELERATORS EF_CUDA_SM90 EF_CUDA_VIRTUAL_SM(EF_CUDA_SM90)"
	.elftype	@"ET_EXEC"


//--------------------- .nv.info                  --------------------------
	.section	.nv.info,"",@"SHT_CUDA_INFO"
	.align	4


	//----- nvinfo : EIATTR_REGCOUNT
	.align		4
        /*0000*/ 	.byte	0x04, 0x2f
        /*0002*/ 	.short	(.L_1 - .L_0)
	.align		4
.L_0:
        /*0004*/ 	.word	index@(triton_poi_fused_index_0)
        /*0008*/ 	.word	0x00000014


	//----- nvinfo : EIATTR_MIN_STACK_SIZE
	.align		4
.L_1:
        /*000c*/ 	.byte	0x04, 0x12
        /*000e*/ 	.short	(.L_3 - .L_2)
	.align		4
.L_2:
        /*0010*/ 	.word	index@(triton_poi_fused_index_0)
        /*0014*/ 	.word	0x00000000


	//----- nvinfo : EIATTR_FRAME_SIZE
	.align		4
.L_3:
        /*0018*/ 	.byte	0x04, 0x11
        /*001a*/ 	.short	(.L_5 - .L_4)
	.align		4
.L_4:
        /*001c*/ 	.word	index@(triton_poi_fused_index_0)
        /*0020*/ 	.word	0x00000000


	//----- nvinfo : EIATTR_MIN_STACK_SIZE
	.align		4
.L_5:
        /*0024*/ 	.byte	0x04, 0x12
        /*0026*/ 	.short	(.L_7 - .L_6)
	.align		4
.L_6:
        /*0028*/ 	.word	index@(triton_poi_fused_index_0)
        /*002c*/ 	.word	0x00000000
.L_7:


//--------------------- .nv.info.triton_poi_fused_index_0 --------------------------
	.section	.nv.info.triton_poi_fused_index_0,"",@"SHT_CUDA_INFO"
	.sectionflags	@""
	.align	4


	//----- nvinfo : EIATTR_CUDA_API_VERSION
	.align		4
        /*0000*/ 	.byte	0x04, 0x37
        /*0002*/ 	.short	(.L_9 - .L_8)
.L_8:
        /*0004*/ 	.word	0x0000007c


	//----- nvinfo : EIATTR_KPARAM_INFO
	.align		4
.L_9:
        /*0008*/ 	.byte	0x04, 0x17
        /*000a*/ 	.short	(.L_11 - .L_10)
.L_10:
        /*000c*/ 	.word	0x00000000
        /*0010*/ 	.short	0x0003
        /*0012*/ 	.short	0x0018
        /*0014*/ 	.byte	0x00, 0xf0, 0x11, 0x00


	//----- nvinfo : EIATTR_KPARAM_INFO
	.align		4
.L_11:
        /*0018*/ 	.byte	0x04, 0x17
        /*001a*/ 	.short	(.L_13 - .L_12)
.L_12:
        /*001c*/ 	.word	0x00000000
        /*0020*/ 	.short	0x0002
        /*0022*/ 	.short	0x0010
        /*0024*/ 	.byte	0x00, 0xf4, 0x21, 0x00


	//----- nvinfo : EIATTR_KPARAM_INFO
	.align		4
.L_13:
        /*0028*/ 	.byte	0x04, 0x17
        /*002a*/ 	.short	(.L_15 - .L_14)
.L_14:
        /*002c*/ 	.word	0x00000000
        /*0030*/ 	.short	0x0001
        /*0032*/ 	.short	0x0008
        /*0034*/ 	.byte	0x00, 0xf4, 0x21, 0x00


	//----- nvinfo : EIATTR_KPARAM_INFO
	.align		4
.L_15:
        /*0038*/ 	.byte	0x04, 0x17
        /*003a*/ 	.short	(.L_17 - .L_16)
.L_16:
        /*003c*/ 	.word	0x00000000
        /*0040*/ 	.short	0x0000
        /*0042*/ 	.short	0x0000
        /*0044*/ 	.byte	0x00, 0xf4, 0x21, 0x00


	//----- nvinfo : EIATTR_SPARSE_MMA_MASK
	.align		4
.L_17:
        /*0048*/ 	.byte	0x03, 0x50
        /*004a*/ 	.short	0x0000


	//----- nvinfo : EIATTR_MAXREG_COUNT
	.align		4
        /*004c*/ 	.byte	0x03, 0x1b
        /*004e*/ 	.short	0x00ff


	//----- nvinfo : EIATTR_EXIT_INSTR_OFFSETS
	.align		4
        /*0050*/ 	.byte	0x04, 0x1c
        /*0052*/ 	.short	(.L_19 - .L_18)


	//   ....[0]....
.L_18:
        /*0054*/ 	.word	0x000002f0


	//   ....[1]....
        /*0058*/ 	.word	0x00000310


	//----- nvinfo : EIATTR_REQNTID
	.align		4
.L_19:
        /*005c*/ 	.byte	0x04, 0x10
        /*005e*/ 	.short	(.L_21 - .L_20)
.L_20:
        /*0060*/ 	.word	0x00000080
        /*0064*/ 	.word	0x00000001
        /*0068*/ 	.word	0x00000001


	//----- nvinfo : EIATTR_CBANK_PARAM_SIZE
	.align		4
.L_21:
        /*006c*/ 	.byte	0x03, 0x19
        /*006e*/ 	.short	0x001c


	//----- nvinfo : EIATTR_PARAM_CBANK
	.align		4
        /*0070*/ 	.byte	0x04, 0x0a
        /*0072*/ 	.short	(.L_23 - .L_22)
	.align		4
.L_22:
        /*0074*/ 	.word	index@(.nv.constant0.triton_poi_fused_index_0)
        /*0078*/ 	.short	0x0210
        /*007a*/ 	.short	0x001c


	//----- nvinfo : EIATTR_SW_WAR
	.align		4
.L_23:
        /*007c*/ 	.byte	0x04, 0x36
        /*007e*/ 	.short	(.L_25 - .L_24)
.L_24:
        /*0080*/ 	.word	0x00000008
.L_25:


//--------------------- .nv.callgraph             --------------------------
	.section	.nv.callgraph,"",@"SHT_CUDA_CALLGRAPH"
	.align	4
	.sectionentsize	8
	.align		4
        /*0000*/ 	.word	0x00000000
	.align		4
        /*0004*/ 	.word	0xffffffff
	.align		4
        /*0008*/ 	.word	0x00000000
	.align		4
        /*000c*/ 	.word	0xfffffffe
	.align		4
        /*0010*/ 	.word	0x00000000
	.align		4
        /*0014*/ 	.word	0xfffffffd
	.align		4
        /*0018*/ 	.word	0x00000000
	.align		4
        /*001c*/ 	.word	0xfffffffc


//--------------------- .text.triton_poi_fused_index_0 --------------------------
	.section	.text.triton_poi_fused_index_0,"ax",@progbits
	.align	128
        .global         triton_poi_fused_index_0
        .type           triton_poi_fused_index_0,@function
        .size           triton_poi_fused_index_0,(.L_x_1 - triton_poi_fused_index_0)
        .other          triton_poi_fused_index_0,@"STO_CUDA_ENTRY STV_DEFAULT"
triton_poi_fused_index_0:
.text.triton_poi_fused_index_0:
[----:B------:R-:W0:Y:S02]  /*0000*/  LDC R1, c[0x0][0x28] ;  /* 0x00000a00ff017b82 */ /* 0x000e240000000800 */
[----:B------:R-:W1:Y:S01]  /*0010*/  S2R R0, SR_TID.X ;  /* 0x0000000000007919 */ /* 0x000e620000002100 */
[----:B------:R-:W-:Y:S01]  /*0020*/  ULDC.64 UR4, c[0x0][0x218] ;  /* 0x0000860000047ab9 */ /* 0x000fe20000000a00 */
[----:B------:R-:W-:Y:S01]  /*0030*/  CS2R R14, SRZ ;  /* 0x00000000000e7805 */ /* 0x000fe2000001ff00 */
[----:B------:R-:W2:Y:S01]  /*0040*/  S2R R3, SR_CTAID.X ;  /* 0x0000000000037919 */ /* 0x000ea20000002500 */
[----:B-1----:R-:W-:Y:S02]  /*0050*/  LOP3.LUT R0, R0, 0x7f, RZ, 0xc0, !PT ;  /* 0x0000007f00007812 */ /* 0x002fe400078ec0ff */
[----:B--2---:R-:W-:-:S03]  /*0060*/  SHF.R.S32.HI R9, RZ, 0x18, R3 ;  /* 0x00000018ff097819 */ /* 0x004fc60000011403 */
[----:B------:R-:W-:Y:S02]  /*0070*/  IMAD R0, R3, 0x80, R0 ;  /* 0x0000008003007824 */ /* 0x000fe400078e0200 */
[----:B------:R-:W1:Y:S01]  /*0080*/  LDC.64 R2, c[0x0][0x210] ;  /* 0x00008400ff027b82 */ /* 0x000e620000000a00 */
[----:B------:R-:W-:Y:S02]  /*0090*/  SGXT R9, R9, 0x1 ;  /* 0x000000010909781a */ /* 0x000fe40000000200 */
[-C--:B------:R-:W-:Y:S02]  /*00a0*/  LEA.HI R8, R0, R0.reuse, RZ, 0x1 ;  /* 0x0000000000087211 */ /* 0x080fe400078f08ff */
[----:B------:R-:W-:Y:S02]  /*00b0*/  LEA.HI R9, R9, R0, RZ, 0x5 ;  /* 0x0000000009097211 */ /* 0x000fe400078f28ff */
[--C-:B------:R-:W-:Y:S02]  /*00c0*/  SHF.R.S32.HI R5, RZ, 0x1f, R8.reuse ;  /* 0x0000001fff057819 */ /* 0x100fe40000011408 */
[----:B------:R-:W-:-:S02]  /*00d0*/  SHF.R.S32.HI R6, RZ, 0x1, R8 ;  /* 0x00000001ff067819 */ /* 0x000fc40000011408 */
[----:B------:R-:W-:Y:S02]  /*00e0*/  LOP3.LUT R10, R9, 0xffffffe0, RZ, 0xc0, !PT ;  /* 0xffffffe0090a7812 */ /* 0x000fe400078ec0ff */
[----:B------:R-:W-:Y:S02]  /*00f0*/  LEA.HI R7, R5, R6, RZ, 0x4 ;  /* 0x0000000605077211 */ /* 0x000fe400078f20ff */
[----:B------:R-:W2:Y:S01]  /*0100*/  LDC.64 R4, c[0x0][0x218] ;  /* 0x00008600ff047b82 */ /* 0x000ea20000000a00 */
[----:B------:R-:W-:Y:S02]  /*0110*/  ISETP.GE.AND P0, PT, R0, 0x80, PT ;  /* 0x000000800000780c */ /* 0x000fe40003f06270 */
[----:B------:R-:W-:-:S05]  /*0120*/  LOP3.LUT R7, R7, 0xfffffff0, RZ, 0xc0, !PT ;  /* 0xfffffff007077812 */ /* 0x000fca00078ec0ff */
[----:B------:R-:W-:Y:S01]  /*0130*/  IMAD.IADD R9, R6, 0x1, -R7 ;  /* 0x0000000106097824 */ /* 0x000fe200078e0a07 */
[----:B------:R-:W-:-:S03]  /*0140*/  SHF.R.S32.HI R6, RZ, 0x1f, R10 ;  /* 0x0000001fff067819 */ /* 0x000fc6000001140a */
[C---:B------:R-:W-:Y:S01]  /*0150*/  IMAD.IADD R13, R9.reuse, 0x1, R10 ;  /* 0x00000001090d7824 */ /* 0x040fe200078e020a */
[----:B------:R-:W-:Y:S01]  /*0160*/  IADD3 R7, P1, R9, R10, RZ ;  /* 0x0000000a09077210 */ /* 0x000fe20007f3e0ff */
[----:B-1----:R-:W-:-:S03]  /*0170*/  IMAD.WIDE R10, R9, 0x4, R2 ;  /* 0x00000004090a7825 */ /* 0x002fc600078e0202 */
[C---:B------:R-:W-:Y:S01]  /*0180*/  LEA.HI.X.SX32 R12, R9.reuse, R6, 0x1, P1 ;  /* 0x00000006090c7211 */ /* 0x040fe200008f0eff */
[----:B------:R-:W-:Y:S01]  /*0190*/  VIADD R9, R9, 0x10 ;  /* 0x0000001009097836 */ /* 0x000fe20000000000 */
[----:B------:R-:W-:Y:S01]  /*01a0*/  LEA R6, P1, R7, UR4, 0x2 ;  /* 0x0000000407067c11 */ /* 0x000fe2000f8210ff */
[----:B------:R-:W-:-:S03]  /*01b0*/  IMAD.MOV.U32 R17, RZ, RZ, RZ ;  /* 0x000000ffff117224 */ /* 0x000fc600078e00ff */
[----:B------:R-:W-:Y:S01]  /*01c0*/  LEA.HI.X R7, R7, UR5, R12, 0x2, P1 ;  /* 0x0000000507077c11 */ /* 0x000fe200088f140c */
[----:B------:R-:W-:Y:S01]  /*01d0*/  IMAD.MOV.U32 R12, RZ, RZ, RZ ;  /* 0x000000ffff0c7224 */ /* 0x000fe200078e00ff */
[----:B------:R-:W-:Y:S01]  /*01e0*/  ULDC.64 UR4, c[0x0][0x208] ;  /* 0x0000820000047ab9 */ /* 0x000fe20000000a00 */
[----:B--2---:R-:W-:Y:S02]  /*01f0*/  IMAD.WIDE R4, R13, 0x4, R4 ;  /* 0x000000040d047825 */ /* 0x004fe400078e0204 */
[----:B------:R-:W2:Y:S02]  /*0200*/  @!P0 LDG.E.EL R17, desc[UR4][R6.64+0x40] ;  /* 0x0000400406118981 */ /* 0x000ea4000c2e1900 */
[----:B------:R-:W-:Y:S02]  /*0210*/  IMAD.WIDE.U32 R2, R9, 0x4, R2 ;  /* 0x0000000409027825 */ /* 0x000fe400078e0002 */
[----:B------:R1:W3:Y:S04]  /*0220*/  @!P0 LDG.E.EL R12, desc[UR4][R10.64] ;  /* 0x000000040a0c8981 */ /* 0x0002e8000c2e1900 */
[----:B------:R4:W3:Y:S04]  /*0230*/  @!P0 LDG.E.EL R15, desc[UR4][R4.64] ;  /* 0x00000004040f8981 */ /* 0x0008e8000c2e1900 */
[----:B------:R-:W2:Y:S01]  /*0240*/  @!P0 LDG.E.EL R14, desc[UR4][R2.64] ;  /* 0x00000004020e8981 */ /* 0x000ea2000c2e1900 */
[----:B------:R-:W-:-:S02]  /*0250*/  LOP3.LUT R13, R8, 0xfffffffe, RZ, 0xc0, !PT ;  /* 0xfffffffe080d7812 */ /* 0x000fc400078ec0ff */
[----:B------:R-:W4:Y:S03]  /*0260*/  LDC.64 R8, c[0x0][0x220] ;  /* 0x00008800ff087b82 */ /* 0x000f260000000a00 */
[----:B------:R-:W-:-:S05]  /*0270*/  IMAD.IADD R13, R0, 0x1, -R13 ;  /* 0x00000001000d7824 */ /* 0x000fca00078e0a0d */
[----:B------:R-:W-:Y:S01]  /*0280*/  ISETP.GE.AND P1, PT, R13, 0x1, PT ;  /* 0x000000010d00780c */ /* 0x000fe20003f26270 */
[----:B-1----:R-:W-:Y:S02]  /*0290*/  IMAD.MOV.U32 R11, RZ, RZ, 0x3eaaaaab ;  /* 0x3eaaaaabff0b7424 */ /* 0x002fe400078e00ff */
[----:B----4-:R-:W-:-:S04]  /*02a0*/  IMAD.WIDE R4, R0, 0x4, R8 ;  /* 0x0000000400047825 */ /* 0x010fc800078e0208 */
[----:B---3--:R-:W-:-:S06]  /*02b0*/  FADD R12, R15, R12 ;  /* 0x0000000c0f0c7221 */ /* 0x008fcc0000000000 */
[----:B--2---:R-:W-:-:S04]  /*02c0*/  @!P1 FADD R12, R17, R14 ;  /* 0x0000000e110c9221 */ /* 0x004fc80000000000 */
[----:B------:R-:W-:-:S04]  /*02d0*/  FFMA R12, R12, R11, -0.5 ;  /* 0xbf0000000c0c7423 */ /* 0x000fc8000000000b */
[----:B------:R-:W-:Y:S01]  /*02e0*/  FADD R7, R12, R12 ;  /* 0x0000000c0c077221 */ /* 0x000fe20000000000 */
[----:B------:R-:W-:Y:S06]  /*02f0*/  @P0 EXIT ;  /* 0x000000000000094d */ /* 0x000fec0003800000 */
[----:B------:R-:W-:Y:S01]  /*0300*/  STG.E desc[UR4][R4.64], R7 ;  /* 0x0000000704007986 */ /* 0x000fe2000c101904 */
[----:B------:R-:W-:Y:S05]  /*0310*/  EXIT ;  /* 0x000000000000794d */ /* 0x000fea0003800000 */
.L_x_0:
[----:B------:R-:W-:-:S00]  /*0320*/  BRA `(.L_x_0) ;  /* 0xfffffffc00fc7947 */ /* 0x000fc0000383ffff */
[----:B------:R-:W-:-:S00]  /*0330*/  NOP ;  /* 0x0000000000007918 */ /* 0x000fc00000000000 */
        /* <DEDUP_REMOVED lines=12> */
.L_x_1:


//--------------------- .nv.constant0.triton_poi_fused_index_0 --------------------------
	.section	.nv.constant0.triton_poi_fused_index_0,"a",@progbits
	.sectionflags	@""
	.align	4
.nv.constant0.triton_poi_fused_index_0:
	.zero		556
